	.headerflags	@"EF_CUDA_TEXMODE_UNIFIED EF_CUDA_64BIT_ADDRESS EF_CUDA_ACCELERATORS EF_CUDA_SM90 EF_CUDA_VIRTUAL_SM(EF_CUDA_SM90)"
	.elftype	@"ET_EXEC"


//--------------------- .nv.info                  --------------------------
	.section	.nv.info,"",@"SHT_CUDA_INFO"
	.align	4


	//----- nvinfo : EIATTR_REGCOUNT
	.align		4
        /*0000*/ 	.byte	0x04, 0x2f
        /*0002*/ 	.short	(.L_1 - .L_0)
	.align		4
.L_0:
        /*0004*/ 	.word	index@(triton_poi_fused__softmax_0)
        /*0008*/ 	.word	0x00000012


	//----- nvinfo : EIATTR_MIN_STACK_SIZE
	.align		4
.L_1:
        /*000c*/ 	.byte	0x04, 0x12
        /*000e*/ 	.short	(.L_3 - .L_2)
	.align		4
.L_2:
        /*0010*/ 	.word	index@(triton_poi_fused__softmax_0)
        /*0014*/ 	.word	0x00000000


	//----- nvinfo : EIATTR_FRAME_SIZE
	.align		4
.L_3:
        /*0018*/ 	.byte	0x04, 0x11
        /*001a*/ 	.short	(.L_5 - .L_4)
	.align		4
.L_4:
        /*001c*/ 	.word	index@(triton_poi_fused__softmax_0)
        /*0020*/ 	.word	0x00000000


	//----- nvinfo : EIATTR_MIN_STACK_SIZE
	.align		4
.L_5:
        /*0024*/ 	.byte	0x04, 0x12
        /*0026*/ 	.short	(.L_7 - .L_6)
	.align		4
.L_6:
        /*0028*/ 	.word	index@(triton_poi_fused__softmax_0)
        /*002c*/ 	.word	0x00000000
.L_7:


//--------------------- .nv.info.triton_poi_fused__softmax_0 --------------------------
	.section	.nv.info.triton_poi_fused__softmax_0,"",@"SHT_CUDA_INFO"
	.sectionflags	@""
	.align	4


	//----- nvinfo : EIATTR_CUDA_API_VERSION
	.align		4
        /*0000*/ 	.byte	0x04, 0x37
        /*0002*/ 	.short	(.L_9 - .L_8)
.L_8:
        /*0004*/ 	.word	0x0000007c


	//----- nvinfo : EIATTR_KPARAM_INFO
	.align		4
.L_9:
        /*0008*/ 	.byte	0x04, 0x17
        /*000a*/ 	.short	(.L_11 - .L_10)
.L_10:
        /*000c*/ 	.word	0x00000000
        /*0010*/ 	.short	0x0003
        /*0012*/ 	.short	0x0018
        /*0014*/ 	.byte	0x00, 0xf0, 0x11, 0x00


	//----- nvinfo : EIATTR_KPARAM_INFO
	.align		4
.L_11:
        /*0018*/ 	.byte	0x04, 0x17
        /*001a*/ 	.short	(.L_13 - .L_12)
.L_12:
        /*001c*/ 	.word	0x00000000
        /*0020*/ 	.short	0x0002
        /*0022*/ 	.short	0x0010
        /*0024*/ 	.byte	0x00, 0xf4, 0x21, 0x00


	//----- nvinfo : EIATTR_KPARAM_INFO
	.align		4
.L_13:
        /*0028*/ 	.byte	0x04, 0x17
        /*002a*/ 	.short	(.L_15 - .L_14)
.L_14:
        /*002c*/ 	.word	0x00000000
        /*0030*/ 	.short	0x0001
        /*0032*/ 	.short	0x0008
        /*0034*/ 	.byte	0x00, 0xf4, 0x21, 0x00


	//----- nvinfo : EIATTR_KPARAM_INFO
	.align		4
.L_15:
        /*0038*/ 	.byte	0x04, 0x17
        /*003a*/ 	.short	(.L_17 - .L_16)
.L_16:
        /*003c*/ 	.word	0x00000000
        /*0040*/ 	.short	0x0000
        /*0042*/ 	.short	0x0000
        /*0044*/ 	.byte	0x00, 0xf4, 0x21, 0x00


	//----- nvinfo : EIATTR_SPARSE_MMA_MASK
	.align		4
.L_17:
        /*0048*/ 	.byte	0x03, 0x50
        /*004a*/ 	.short	0x0000


	//----- nvinfo : EIATTR_MAXREG_COUNT
	.align		4
        /*004c*/ 	.byte	0x03, 0x1b
        /*004e*/ 	.short	0x00ff


	//----- nvinfo : EIATTR_EXIT_INSTR_OFFSETS
	.align		4
        /*0050*/ 	.byte	0x04, 0x1c
        /*0052*/ 	.short	(.L_19 - .L_18)


	//   ....[0]....
.L_18:
        /*0054*/ 	.word	0x00000430


	//   ....[1]....
        /*0058*/ 	.word	0x00000450


	//----- nvinfo : EIATTR_REQNTID
	.align		4
.L_19:
        /*005c*/ 	.byte	0x04, 0x10
        /*005e*/ 	.short	(.L_21 - .L_20)
.L_20:
        /*0060*/ 	.word	0x00000080
        /*0064*/ 	.word	0x00000001
        /*0068*/ 	.word	0x00000001


	//----- nvinfo : EIATTR_CBANK_PARAM_SIZE
	.align		4
.L_21:
        /*006c*/ 	.byte	0x03, 0x19
        /*006e*/ 	.short	0x001c


	//----- nvinfo : EIATTR_PARAM_CBANK
	.align		4
        /*0070*/ 	.byte	0x04, 0x0a
        /*0072*/ 	.short	(.L_23 - .L_22)
	.align		4
.L_22:
        /*0074*/ 	.word	index@(.nv.constant0.triton_poi_fused__softmax_0)
        /*0078*/ 	.short	0x0210
        /*007a*/ 	.short	0x001c


	//----- nvinfo : EIATTR_SW_WAR
	.align		4
.L_23:
        /*007c*/ 	.byte	0x04, 0x36
        /*007e*/ 	.short	(.L_25 - .L_24)
.L_24:
        /*0080*/ 	.word	0x00000008
.L_25:


//--------------------- .nv.callgraph             --------------------------
	.section	.nv.callgraph,"",@"SHT_CUDA_CALLGRAPH"
	.align	4
	.sectionentsize	8
	.align		4
        /*0000*/ 	.word	0x00000000
	.align		4
        /*0004*/ 	.word	0xffffffff
	.align		4
        /*0008*/ 	.word	0x00000000
	.align		4
        /*000c*/ 	.word	0xfffffffe
	.align		4
        /*0010*/ 	.word	0x00000000
	.align		4
        /*0014*/ 	.word	0xfffffffd
	.align		4
        /*0018*/ 	.word	0x00000000
	.align		4
        /*001c*/ 	.word	0xfffffffc


//--------------------- .text.triton_poi_fused__softmax_0 --------------------------
	.section	.text.triton_poi_fused__softmax_0,"ax",@progbits
	.align	128
        .global         triton_poi_fused__softmax_0
        .type           triton_poi_fused__softmax_0,@function
        .size           triton_poi_fused__softmax_0,(.L_x_1 - triton_poi_fused__softmax_0)
        .other          triton_poi_fused__softmax_0,@"STO_CUDA_ENTRY STV_DEFAULT"
triton_poi_fused__softmax_0:
.text.triton_poi_fused__softmax_0:
[----:B------:R-:W0:Y:S01]  /*0000*/  LDC R1, c[0x0][0x28] ;  /* 0x00000a00ff017b82 */ /* 0x000e220000000800 */
[----:B------:R-:W1:Y:S07]  /*0010*/  S2R R0, SR_TID.X ;  /* 0x0000000000007919 */ /* 0x000e6e0000002100 */
[----:B------:R-:W2:Y:S01]  /*0020*/  LDC.64 R2, c[0x0][0x210] ;  /* 0x00008400ff027b82 */ /* 0x000ea20000000a00 */
[----:B------:R-:W-:Y:S01]  /*0030*/  CS2R R14, SRZ ;  /* 0x00000000000e7805 */ /* 0x000fe2000001ff00 */
[----:B------:R-:W-:Y:S01]  /*0040*/  ULDC.64 UR4, c[0x0][0x208] ;  /* 0x0000820000047ab9 */ /* 0x000fe20000000a00 */
[----:B------:R-:W3:Y:S01]  /*0050*/  S2R R5, SR_CTAID.X ;  /* 0x0000000000057919 */ /* 0x000ee20000002500 */
[----:B-1----:R-:W-:Y:S01]  /*0060*/  IMAD.SHL.U32 R0, R0, 0x2, RZ ;  /* 0x0000000200007824 */ /* 0x002fe200078e00ff */
[----:B---3--:R-:W-:-:S04]  /*0070*/  SHF.R.S32.HI R4, RZ, 0x17, R5 ;  /* 0x00000017ff047819 */ /* 0x008fc80000011405 */
[----:B------:R-:W-:Y:S02]  /*0080*/  LOP3.LUT R0, R0, 0xfe, RZ, 0xc0, !PT ;  /* 0x000000fe00007812 */ /* 0x000fe400078ec0ff */
[----:B------:R-:W-:-:S03]  /*0090*/  SGXT R4, R4, 0x1 ;  /* 0x000000010404781a */ /* 0x000fc60000000200 */
[----:B------:R-:W-:-:S05]  /*00a0*/  IMAD R5, R5, 0x100, R0 ;  /* 0x0000010005057824 */ /* 0x000fca00078e0200 */
[----:B------:R-:W-:Y:S02]  /*00b0*/  LEA.HI R4, R4, R5, RZ, 0x2 ;  /* 0x0000000504047211 */ /* 0x000fe400078f10ff */
[----:B------:R-:W-:Y:S02]  /*00c0*/  ISETP.GE.AND P0, PT, R5, 0x100, PT ;  /* 0x000001000500780c */ /* 0x000fe40003f06270 */
[----:B------:R-:W-:-:S05]  /*00d0*/  LOP3.LUT R7, R4, 0xfffffffc, RZ, 0xc0, !PT ;  /* 0xfffffffc04077812 */ /* 0x000fca00078ec0ff */
[----:B--2---:R-:W-:-:S06]  /*00e0*/  IMAD.WIDE R6, R7, 0x4, R2 ;  /* 0x0000000407067825 */ /* 0x004fcc00078e0202 */
[----:B------:R-:W2:Y:S01]  /*00f0*/  @!P0 LDG.E.EL R15, desc[UR4][R6.64] ;  /* 0x00000004060f8981 */ /* 0x000ea2000c2e1900 */
[----:B------:R-:W-:-:S03]  /*0100*/  IMAD.MOV.U32 R0, RZ, RZ, RZ ;  /* 0x000000ffff007224 */ /* 0x000fc600078e00ff */
[----:B------:R-:W3:Y:S01]  /*0110*/  @!P0 LDG.E.EL R14, desc[UR4][R6.64] ;  /* 0x00000004060e8981 */ /* 0x000ee2000c2e1900 */
[----:B------:R-:W-:Y:S01]  /*0120*/  IMAD.MOV.U32 R4, RZ, RZ, RZ ;  /* 0x000000ffff047224 */ /* 0x000fe200078e00ff */
[----:B------:R-:W-:Y:S02]  /*0130*/  CS2R R10, SRZ ;  /* 0x00000000000a7805 */ /* 0x000fe4000001ff00 */
[----:B------:R-:W4:Y:S04]  /*0140*/  @!P0 LDG.E.EL R0, desc[UR4][R6.64+0x4] ;  /* 0x0000040406008981 */ /* 0x000f28000c2e1900 */
[----:B------:R-:W5:Y:S04]  /*0150*/  @!P0 LDG.E.EL R4, desc[UR4][R6.64+0x4] ;  /* 0x0000040406048981 */ /* 0x000f68000c2e1900 */
[----:B------:R-:W5:Y:S04]  /*0160*/  @!P0 LDG.E.EL R10, desc[UR4][R6.64+0x8] ;  /* 0x00000804060a8981 */ /* 0x000f68000c2e1900 */
[----:B------:R-:W5:Y:S01]  /*0170*/  @!P0 LDG.E.EL R11, desc[UR4][R6.64+0x8] ;  /* 0x00000804060b8981 */ /* 0x000f62000c2e1900 */
[----:B------:R-:W-:-:S06]  /*0180*/  CS2R R12, SRZ ;  /* 0x00000000000c7805 */ /* 0x000fcc000001ff00 */
[----:B------:R-:W5:Y:S04]  /*0190*/  @!P0 LDG.E.EL R12, desc[UR4][R6.64+0xc] ;  /* 0x00000c04060c8981 */ /* 0x000f68000c2e1900 */
[----:B------:R1:W5:Y:S01]  /*01a0*/  @!P0 LDG.E.EL R13, desc[UR4][R6.64+0xc] ;  /* 0x00000c04060d8981 */ /* 0x000362000c2e1900 */
[----:B------:R-:W-:Y:S01]  /*01b0*/  CS2R R8, SRZ ;  /* 0x0000000000087805 */ /* 0x000fe2000001ff00 */
[----:B------:R-:W-:-:S05]  /*01c0*/  IMAD.WIDE R2, R5, 0x4, R2 ;  /* 0x0000000405027825 */ /* 0x000fca00078e0202 */
[----:B------:R1:W5:Y:S02]  /*01d0*/  @!P0 LDG.E.64 R8, desc[UR4][R2.64] ;  /* 0x0000000402088981 */ /* 0x000364000c1e1b00 */
[----:B-1----:R-:W1:Y:S08]  /*01e0*/  LDC.64 R6, c[0x0][0x220] ;  /* 0x00008800ff067b82 */ /* 0x002e700000000a00 */
[----:B0-----:R-:W0:Y:S02]  /*01f0*/  LDC.64 R2, c[0x0][0x218] ;  /* 0x00008600ff027b82 */ /* 0x001e240000000a00 */
[----:B0-----:R-:W-:Y:S01]  /*0200*/  IMAD.WIDE R2, R5, 0x4, R2 ;  /* 0x0000000405027825 */ /* 0x001fe200078e0202 */
[----:B--2---:R-:W-:-:S02]  /*0210*/  FSETP.NAN.AND P3, PT, R15, R15, PT ;  /* 0x0000000f0f00720b */ /* 0x004fc40003f68000 */
[C---:B---3--:R-:W-:Y:S02]  /*0220*/  FSETP.NAN.AND P4, PT, R14.reuse, R14, PT ;  /* 0x0000000e0e00720b */ /* 0x048fe40003f88000 */
[----:B----4-:R-:W-:Y:S02]  /*0230*/  FSETP.GT.AND P1, PT, R15, R0, PT ;  /* 0x000000000f00720b */ /* 0x010fe40003f24000 */
[----:B-----5:R-:W-:-:S07]  /*0240*/  FSETP.GT.AND P2, PT, R14, R4, PT ;  /* 0x000000040e00720b */ /* 0x020fce0003f44000 */
[----:B------:R-:W-:Y:S02]  /*0250*/  @!P3 FSEL R15, R15, R0, P1 ;  /* 0x000000000f0fb208 */ /* 0x000fe40000800000 */
[----:B------:R-:W-:Y:S01]  /*0260*/  @!P4 FSEL R14, R14, R4, P2 ;  /* 0x000000040e0ec208 */ /* 0x000fe20001000000 */
[----:B-1----:R-:W-:Y:S01]  /*0270*/  IMAD.WIDE R4, R5, 0x4, R6 ;  /* 0x0000000405047825 */ /* 0x002fe200078e0206 */
[C---:B------:R-:W-:Y:S02]  /*0280*/  FSETP.GT.AND P1, PT, R15.reuse, R10, PT ;  /* 0x0000000a0f00720b */ /* 0x040fe40003f24000 */
[C---:B------:R-:W-:Y:S02]  /*0290*/  FSETP.GT.AND P2, PT, R14.reuse, R11, PT ;  /* 0x0000000b0e00720b */ /* 0x040fe40003f44000 */
[----:B------:R-:W-:Y:S02]  /*02a0*/  FSETP.NAN.AND P3, PT, R15, R15, PT ;  /* 0x0000000f0f00720b */ /* 0x000fe40003f68000 */
[----:B------:R-:W-:-:S07]  /*02b0*/  FSETP.NAN.AND P4, PT, R14, R14, PT ;  /* 0x0000000e0e00720b */ /* 0x000fce0003f88000 */
[----:B------:R-:W-:Y:S02]  /*02c0*/  @!P1 FSEL R15, R15, R10, P3 ;  /* 0x0000000a0f0f9208 */ /* 0x000fe40001800000 */
[----:B------:R-:W-:Y:S02]  /*02d0*/  @!P2 FSEL R14, R14, R11, P4 ;  /* 0x0000000b0e0ea208 */ /* 0x000fe40002000000 */
[C---:B------:R-:W-:Y:S02]  /*02e0*/  FSETP.GT.AND P1, PT, R15.reuse, R12, PT ;  /* 0x0000000c0f00720b */ /* 0x040fe40003f24000 */
[C---:B------:R-:W-:Y:S02]  /*02f0*/  FSETP.GT.AND P2, PT, R14.reuse, R13, PT ;  /* 0x0000000d0e00720b */ /* 0x040fe40003f44000 */
[----:B------:R-:W-:Y:S02]  /*0300*/  FSETP.NAN.AND P3, PT, R15, R15, PT ;  /* 0x0000000f0f00720b */ /* 0x000fe40003f68000 */
[----:B------:R-:W-:-:S07]  /*0310*/  FSETP.NAN.AND P4, PT, R14, R14, PT ;  /* 0x0000000e0e00720b */ /* 0x000fce0003f88000 */
[----:B------:R-:W-:Y:S02]  /*0320*/  @!P1 FSEL R15, R15, R12, P3 ;  /* 0x0000000c0f0f9208 */ /* 0x000fe40001800000 */
[----:B------:R-:W-:-:S03]  /*0330*/  @!P2 FSEL R14, R14, R13, P4 ;  /* 0x0000000d0e0ea208 */ /* 0x000fc60002000000 */
[----:B------:R-:W-:Y:S02]  /*0340*/  FADD R8, -R15, R8 ;  /* 0x000000080f087221 */ /* 0x000fe40000000100 */
[----:B------:R-:W-:Y:S02]  /*0350*/  FADD R9, -R14, R9 ;  /* 0x000000090e097221 */ /* 0x000fe40000000100 */
[----:B------:R-:W-:Y:S02]  /*0360*/  FMUL R12, R8, 0.5 ;  /* 0x3f000000080c7820 */ /* 0x000fe40000400000 */
[----:B------:R-:W-:Y:S02]  /*0370*/  FMUL R13, R9, 0.5 ;  /* 0x3f000000090d7820 */ /* 0x000fe40000400000 */
[----:B------:R-:W-:Y:S02]  /*0380*/  FMUL R0, R12, 1.4426950216293334961 ;  /* 0x3fb8aa3b0c007820 */ /* 0x000fe40000400000 */
[----:B------:R-:W-:Y:S01]  /*0390*/  FMUL R10, R13, 1.4426950216293334961 ;  /* 0x3fb8aa3b0d0a7820 */ /* 0x000fe20000400000 */
[----:B------:R0:W-:Y:S02]  /*03a0*/  @!P0 STG.E.64 desc[UR4][R2.64], R12 ;  /* 0x0000000c02008986 */ /* 0x0001e4000c101b04 */
[----:B------:R-:W-:-:S02]  /*03b0*/  FSETP.GEU.AND P1, PT, R0, -126, PT ;  /* 0xc2fc00000000780b */ /* 0x000fc40003f2e000 */
[----:B------:R-:W-:-:S11]  /*03c0*/  FSETP.GEU.AND P2, PT, R10, -126, PT ;  /* 0xc2fc00000a00780b */ /* 0x000fd60003f4e000 */
[----:B------:R-:W-:Y:S02]  /*03d0*/  @!P1 FMUL R0, R0, 0.5 ;  /* 0x3f00000000009820 */ /* 0x000fe40000400000 */
[----:B------:R-:W-:Y:S02]  /*03e0*/  @!P2 FMUL R10, R10, 0.5 ;  /* 0x3f0000000a0aa820 */ /* 0x000fe40000400000 */
[----:B------:R-:W1:Y:S08]  /*03f0*/  MUFU.EX2 R8, R0 ;  /* 0x0000000000087308 */ /* 0x000e700000000800 */
[----:B------:R-:W2:Y:S01]  /*0400*/  MUFU.EX2 R9, R10 ;  /* 0x0000000a00097308 */ /* 0x000ea20000000800 */
[----:B-1----:R-:W-:Y:S01]  /*0410*/  @!P1 FMUL R8, R8, R8 ;  /* 0x0000000808089220 */ /* 0x002fe20000400000 */
[----:B--2---:R-:W-:Y:S01]  /*0420*/  @!P2 FMUL R9, R9, R9 ;  /* 0x000000090909a220 */ /* 0x004fe20000400000 */
[----:B0-----:R-:W-:Y:S06]  /*0430*/  @P0 EXIT ;  /* 0x000000000000094d */ /* 0x001fec0003800000 */
[----:B------:R-:W-:Y:S01]  /*0440*/  STG.E.64 desc[UR4][R4.64], R8 ;  /* 0x0000000804007986 */ /* 0x000fe2000c101b04 */
[----:B------:R-:W-:Y:S05]  /*0450*/  EXIT ;  /* 0x000000000000794d */ /* 0x000fea0003800000 */
.L_x_0:
[----:B------:R-:W-:-:S00]  /*0460*/  BRA `(.L_x_0) ;  /* 0xfffffffc00fc7947 */ /* 0x000fc0000383ffff */
[----:B------:R-:W-:-:S00]  /*0470*/  NOP ;  /* 0x0000000000007918 */ /* 0x000fc00000000000 */
        /* <DEDUP_REMOVED lines=8> */
.L_x_1:


//--------------------- .nv.constant0.triton_poi_fused__softmax_0 --------------------------
	.section	.nv.constant0.triton_poi_fused__softmax_0,"a",@progbits
	.sectionflags	@""
	.align	4
.nv.constant0.triton_poi_fused__softmax_0:
	.zero		556
